//
// Generated by NVIDIA NVVM Compiler
//
// Compiler Build ID: CL-36424714
// Cuda compilation tools, release 13.0, V13.0.88
// Based on NVVM 20.0.0
//

.version 9.0
.target sm_100
.address_size 64

	// .globl	_Z10oob_kernelPii
// _ZZ11race_kernelPiE5s_val has been demoted

.visible .entry _Z10oob_kernelPii(
	.param .u64 .ptr .align 1 _Z10oob_kernelPii_param_0,
	.param .u32 _Z10oob_kernelPii_param_1
)
{
	.reg .pred 	%p<2>;
	.reg .b32 	%r<7>;
	.reg .b64 	%rd<5>;

	ld.param.u64 	%rd1, [_Z10oob_kernelPii_param_0];
	ld.param.u32 	%r2, [_Z10oob_kernelPii_param_1];
	mov.u32 	%r3, %tid.x;
	mov.u32 	%r4, %ctaid.x;
	mov.u32 	%r5, %ntid.x;
	mad.lo.s32 	%r1, %r4, %r5, %r3;
	setp.gt.s32 	%p1, %r1, %r2;
	@%p1 bra 	$L__BB0_2;
	cvta.to.global.u64 	%rd2, %rd1;
	mul.wide.s32 	%rd3, %r1, 4;
	add.s64 	%rd4, %rd2, %rd3;
	mov.b32 	%r6, 1;
	st.global.u32 	[%rd4], %r6;
$L__BB0_2:
	ret;

}
	// .globl	_Z11race_kernelPi
.visible .entry _Z11race_kernelPi(
	.param .u64 .ptr .align 1 _Z11race_kernelPi_param_0
)
{
	.reg .pred 	%p<3>;
	.reg .b32 	%r<6>;
	.reg .b64 	%rd<3>;
	// demoted variable
	.shared .align 4 .u32 _ZZ11race_kernelPiE5s_val;
	ld.param.u64 	%rd1, [_Z11race_kernelPi_param_0];
	mov.u32 	%r1, %tid.x;
	setp.ne.s32 	%p1, %r1, 0;
	@%p1 bra 	$L__BB1_2;
	mov.b32 	%r2, 0;
	st.shared.u32 	[_ZZ11race_kernelPiE5s_val], %r2;
$L__BB1_2:
	setp.ne.s32 	%p2, %r1, 0;
	bar.sync 	0;
	ld.shared.u32 	%r3, [_ZZ11race_kernelPiE5s_val];
	add.s32 	%r4, %r3, 1;
	st.shared.u32 	[_ZZ11race_kernelPiE5s_val], %r4;
	bar.sync 	0;
	@%p2 bra 	$L__BB1_4;
	ld.shared.u32 	%r5, [_ZZ11race_kernelPiE5s_val];
	cvta.to.global.u64 	%rd2, %rd1;
	st.global.u32 	[%rd2], %r5;
$L__BB1_4:
	ret;

}
	// .globl	_Z19illegal_sync_kernelPi
.visible .entry _Z19illegal_sync_kernelPi(
	.param .u64 .ptr .align 1 _Z19illegal_sync_kernelPi_param_0
)
{
	.reg .pred 	%p<3>;
	.reg .b32 	%r<7>;
	.reg .b64 	%rd<7>;

	ld.param.u64 	%rd2, [_Z19illegal_sync_kernelPi_param_0];
	cvta.to.global.u64 	%rd1, %rd2;
	mov.u32 	%r1, %tid.x;
	and.b32  	%r2, %r1, 1;
	setp.eq.b32 	%p1, %r2, 1;
	not.pred 	%p2, %p1;
	@%p2 bra 	$L__BB2_2;
	mul.wide.u32 	%rd3, %r1, 4;
	add.s64 	%rd4, %rd1, %rd3;
	ld.global.u32 	%r3, [%rd4];
	shl.b32 	%r4, %r3, 1;
	st.global.u32 	[%rd4], %r4;
	bar.sync 	0;
	bra.uni 	$L__BB2_3;
$L__BB2_2:
	mul.wide.u32 	%rd5, %r1, 4;
	add.s64 	%rd6, %rd1, %rd5;
	ld.global.u32 	%r5, [%rd6];
	add.s32 	%r6, %r5, 1;
	st.global.u32 	[%rd6], %r6;
$L__BB2_3:
	ret;

}


// ===== COMPILED SASS (sm_100) =====

	.target	sm_100

	.elftype	@"ET_EXEC"


//--------------------- .note.nv.tkinfo           --------------------------
	.section	.note.nv.tkinfo,"",@"SHT_NOTE"
	.sectionflags	@"SHF_NOTE_NV_TKINFO"
	.tkinfo
        /*0018*/ 	.word	0x00000002
        /*0030*/ 	.string	""
        /*0030*/ 	.string	"ptxas"
        /*0030*/ 	.string	"Cuda compilation tools, release 13.0, V13.0.88"
        /*0030*/ 	.string	"Build cuda_13.0.r13.0/compiler.36424714_0"
        /*0030*/ 	.string	"-arch sm_100 -m 64 "



//--------------------- .note.nv.cuinfo           --------------------------
	.section	.note.nv.cuinfo,"",@"SHT_NOTE"
	.sectionflags	@"SHF_NOTE_NV_CUINFO"
        /*0018*/ 	.short	0x0002
        /*001a*/ 	.short	0x0064
        /*001c*/ 	.short	0x0082
	.zero		2


//--------------------- .nv.info                  --------------------------
	.section	.nv.info,"",@"SHT_CUDA_INFO"
	.align	4


	//----- nvinfo : EIATTR_REGCOUNT
	.align		4
        /*0000*/ 	.byte	0x04, 0x2f
        /*0002*/ 	.short	(.L_1 - .L_0)
	.align		4
.L_0:
        /*0004*/ 	.word	index@(_Z10oob_kernelPii)
        /*0008*/ 	.word	0x0000000a


	//----- nvinfo : EIATTR_FRAME_SIZE
	.align		4
.L_1:
        /*000c*/ 	.byte	0x04, 0x11
        /*000e*/ 	.short	(.L_3 - .L_2)
	.align		4
.L_2:
        /*0010*/ 	.word	index@(_Z10oob_kernelPii)
        /*0014*/ 	.word	0x00000000


	//----- nvinfo : EIATTR_REGCOUNT
	.align		4
.L_3:
        /*0018*/ 	.byte	0x04, 0x2f
        /*001a*/ 	.short	(.L_5 - .L_4)
	.align		4
.L_4:
        /*001c*/ 	.word	index@(_Z11race_kernelPi)
        /*0020*/ 	.word	0x00000008


	//----- nvinfo : EIATTR_FRAME_SIZE
	.align		4
.L_5:
        /*0024*/ 	.byte	0x04, 0x11
        /*0026*/ 	.short	(.L_7 - .L_6)
	.align		4
.L_6:
        /*0028*/ 	.word	index@(_Z11race_kernelPi)
        /*002c*/ 	.word	0x00000000


	//----- nvinfo : EIATTR_REGCOUNT
	.align		4
.L_7:
        /*0030*/ 	.byte	0x04, 0x2f
        /*0032*/ 	.short	(.L_9 - .L_8)
	.align		4
.L_8:
        /*0034*/ 	.word	index@(_Z19illegal_sync_kernelPi)
        /*0038*/ 	.word	0x00000008


	//----- nvinfo : EIATTR_FRAME_SIZE
	.align		4
.L_9:
        /*003c*/ 	.byte	0x04, 0x11
        /*003e*/ 	.short	(.L_11 - .L_10)
	.align		4
.L_10:
        /*0040*/ 	.word	index@(_Z19illegal_sync_kernelPi)
        /*0044*/ 	.word	0x00000000


	//----- nvinfo : EIATTR_MIN_STACK_SIZE
	.align		4
.L_11:
        /*0048*/ 	.byte	0x04, 0x12
        /*004a*/ 	.short	(.L_13 - .L_12)
	.align		4
.L_12:
        /*004c*/ 	.word	index@(_Z19illegal_sync_kernelPi)
        /*0050*/ 	.word	0x00000000


	//----- nvinfo : EIATTR_MIN_STACK_SIZE
	.align		4
.L_13:
        /*0054*/ 	.byte	0x04, 0x12
        /*0056*/ 	.short	(.L_15 - .L_14)
	.align		4
.L_14:
        /*0058*/ 	.word	index@(_Z11race_kernelPi)
        /*005c*/ 	.word	0x00000000


	//----- nvinfo : EIATTR_MIN_STACK_SIZE
	.align		4
.L_15:
        /*0060*/ 	.byte	0x04, 0x12
        /*0062*/ 	.short	(.L_17 - .L_16)
	.align		4
.L_16:
        /*0064*/ 	.word	index@(_Z10oob_kernelPii)
        /*0068*/ 	.word	0x00000000
.L_17:


//--------------------- .nv.compat                --------------------------
	.section	.nv.compat,"",@"SHT_CUDA_COMPAT_INFO"
	.align	4
        /*0000*/ 	.byte	0x02, 0x09, 0x00, 0x00, 0x02, 0x02, 0x01, 0x00, 0x02, 0x05, 0x05, 0x00, 0x03, 0x07, 0x01, 0x01
        /*0010*/ 	.byte	0x02, 0x03, 0x00, 0x00, 0x02, 0x06, 0x01, 0x00, 0x04, 0x0b, 0x08, 0x00, 0x09, 0x00, 0x00, 0x00
        /*0020*/ 	.byte	0x00, 0x00, 0x00, 0x00


//--------------------- .nv.info._Z19illegal_sync_kernelPi --------------------------
	.section	.nv.info._Z19illegal_sync_kernelPi,"",@"SHT_CUDA_INFO"
	.sectionflags	@""
	.align	4


	//----- nvinfo : EIATTR_CUDA_API_VERSION
	.align		4
        /*0000*/ 	.byte	0x04, 0x37
        /*0002*/ 	.short	(.L_19 - .L_18)
.L_18:
        /*0004*/ 	.word	0x00000082


	//----- nvinfo : EIATTR_KPARAM_INFO
	.align		4
.L_19:
        /*0008*/ 	.byte	0x04, 0x17
        /*000a*/ 	.short	(.L_21 - .L_20)
.L_20:
        /*000c*/ 	.word	0x00000000
        /*0010*/ 	.short	0x0000
        /*0012*/ 	.short	0x0000
        /*0014*/ 	.byte	0x00, 0xf5, 0x21, 0x00


	//----- nvinfo : EIATTR_SPARSE_MMA_MASK
	.align		4
.L_21:
        /*0018*/ 	.byte	0x03, 0x50
        /*001a*/ 	.short	0x0000


	//----- nvinfo : EIATTR_MAXREG_COUNT
	.align		4
        /*001c*/ 	.byte	0x03, 0x1b
        /*001e*/ 	.short	0x00ff


	//----- nvinfo : EIATTR_NUM_BARRIERS
	.align		4
        /*0020*/ 	.byte	0x02, 0x4c
        /*0022*/ 	.byte	0x01
	.zero		1


	//----- nvinfo : EIATTR_MERCURY_ISA_VERSION
	.align		4
        /*0024*/ 	.byte	0x03, 0x5f
        /*0026*/ 	.short	0x0101


	//----- nvinfo : EIATTR_VRC_CTA_INIT_COUNT
	.align		4
        /*0028*/ 	.byte	0x02, 0x4a
	.zero		1
	.zero		1


	//----- nvinfo : EIATTR_EXIT_INSTR_OFFSETS
	.align		4
        /*002c*/ 	.byte	0x04, 0x1c
        /*002e*/ 	.short	(.L_23 - .L_22)


	//   ....[0]....
.L_22:
        /*0030*/ 	.word	0x000000d0


	//   ....[1]....
        /*0034*/ 	.word	0x00000130


	//----- nvinfo : EIATTR_CRS_STACK_SIZE
	.align		4
.L_23:
        /*0038*/ 	.byte	0x04, 0x1e
        /*003a*/ 	.short	(.L_25 - .L_24)
.L_24:
        /*003c*/ 	.word	0x00000000


	//----- nvinfo : EIATTR_CBANK_PARAM_SIZE
	.align		4
.L_25:
        /*0040*/ 	.byte	0x03, 0x19
        /*0042*/ 	.short	0x0008


	//----- nvinfo : EIATTR_PARAM_CBANK
	.align		4
        /*0044*/ 	.byte	0x04, 0x0a
        /*0046*/ 	.short	(.L_27 - .L_26)
	.align		4
.L_26:
        /*0048*/ 	.word	index@(.nv.constant0._Z19illegal_sync_kernelPi)
        /*004c*/ 	.short	0x0380
        /*004e*/ 	.short	0x0008


	//----- nvinfo : EIATTR_SW_WAR
	.align		4
.L_27:
        /*0050*/ 	.byte	0x04, 0x36
        /*0052*/ 	.short	(.L_29 - .L_28)
.L_28:
        /*0054*/ 	.word	0x00000008
.L_29:


//--------------------- .nv.info._Z11race_kernelPi --------------------------
	.section	.nv.info._Z11race_kernelPi,"",@"SHT_CUDA_INFO"
	.sectionflags	@""
	.align	4


	//----- nvinfo : EIATTR_CUDA_API_VERSION
	.align		4
        /*0000*/ 	.byte	0x04, 0x37
        /*0002*/ 	.short	(.L_31 - .L_30)
.L_30:
        /*0004*/ 	.word	0x00000082


	//----- nvinfo : EIATTR_KPARAM_INFO
	.align		4
.L_31:
        /*0008*/ 	.byte	0x04, 0x17
        /*000a*/ 	.short	(.L_33 - .L_32)
.L_32:
        /*000c*/ 	.word	0x00000000
        /*0010*/ 	.short	0x0000
        /*0012*/ 	.short	0x0000
        /*0014*/ 	.byte	0x00, 0xf5, 0x21, 0x00


	//----- nvinfo : EIATTR_SPARSE_MMA_MASK
	.align		4
.L_33:
        /*0018*/ 	.byte	0x03, 0x50
        /*001a*/ 	.short	0x0000


	//----- nvinfo : EIATTR_MAXREG_COUNT
	.align		4
        /*001c*/ 	.byte	0x03, 0x1b
        /*001e*/ 	.short	0x00ff


	//----- nvinfo : EIATTR_NUM_BARRIERS
	.align		4
        /*0020*/ 	.byte	0x02, 0x4c
        /*0022*/ 	.byte	0x01
	.zero		1


	//----- nvinfo : EIATTR_MERCURY_ISA_VERSION
	.align		4
        /*0024*/ 	.byte	0x03, 0x5f
        /*0026*/ 	.short	0x0101


	//----- nvinfo : EIATTR_VRC_CTA_INIT_COUNT
	.align		4
        /*0028*/ 	.byte	0x02, 0x4a
	.zero		1
	.zero		1


	//----- nvinfo : EIATTR_EXIT_INSTR_OFFSETS
	.align		4
        /*002c*/ 	.byte	0x04, 0x1c
        /*002e*/ 	.short	(.L_35 - .L_34)


	//   ....[0]....
.L_34:
        /*0030*/ 	.word	0x000000c0


	//   ....[1]....
        /*0034*/ 	.word	0x00000110


	//----- nvinfo : EIATTR_CBANK_PARAM_SIZE
	.align		4
.L_35:
        /*0038*/ 	.byte	0x03, 0x19
        /*003a*/ 	.short	0x0008


	//----- nvinfo : EIATTR_PARAM_CBANK
	.align		4
        /*003c*/ 	.byte	0x04, 0x0a
        /*003e*/ 	.short	(.L_37 - .L_36)
	.align		4
.L_36:
        /*0040*/ 	.word	index@(.nv.constant0._Z11race_kernelPi)
        /*0044*/ 	.short	0x0380
        /*0046*/ 	.short	0x0008


	//----- nvinfo : EIATTR_SW_WAR
	.align		4
.L_37:
        /*0048*/ 	.byte	0x04, 0x36
        /*004a*/ 	.short	(.L_39 - .L_38)
.L_38:
        /*004c*/ 	.word	0x00000008
.L_39:


//--------------------- .nv.info._Z10oob_kernelPii --------------------------
	.section	.nv.info._Z10oob_kernelPii,"",@"SHT_CUDA_INFO"
	.sectionflags	@""
	.align	4


	//----- nvinfo : EIATTR_CUDA_API_VERSION
	.align		4
        /*0000*/ 	.byte	0x04, 0x37
        /*0002*/ 	.short	(.L_41 - .L_40)
.L_40:
        /*0004*/ 	.word	0x00000082


	//----- nvinfo : EIATTR_KPARAM_INFO
	.align		4
.L_41:
        /*0008*/ 	.byte	0x04, 0x17
        /*000a*/ 	.short	(.L_43 - .L_42)
.L_42:
        /*000c*/ 	.word	0x00000000
        /*0010*/ 	.short	0x0001
        /*0012*/ 	.short	0x0008
        /*0014*/ 	.byte	0x00, 0xf0, 0x11, 0x00


	//----- nvinfo : EIATTR_KPARAM_INFO
	.align		4
.L_43:
        /*0018*/ 	.byte	0x04, 0x17
        /*001a*/ 	.short	(.L_45 - .L_44)
.L_44:
        /*001c*/ 	.word	0x00000000
        /*0020*/ 	.short	0x0000
        /*0022*/ 	.short	0x0000
        /*0024*/ 	.byte	0x00, 0xf5, 0x21, 0x00


	//----- nvinfo : EIATTR_SPARSE_MMA_MASK
	.align		4
.L_45:
        /*0028*/ 	.byte	0x03, 0x50
        /*002a*/ 	.short	0x0000


	//----- nvinfo : EIATTR_MAXREG_COUNT
	.align		4
        /*002c*/ 	.byte	0x03, 0x1b
        /*002e*/ 	.short	0x00ff


	//----- nvinfo : EIATTR_MERCURY_ISA_VERSION
	.align		4
        /*0030*/ 	.byte	0x03, 0x5f
        /*0032*/ 	.short	0x0101


	//----- nvinfo : EIATTR_VRC_CTA_INIT_COUNT
	.align		4
        /*0034*/ 	.byte	0x02, 0x4a
	.zero		1
	.zero		1


	//----- nvinfo : EIATTR_EXIT_INSTR_OFFSETS
	.align		4
        /*0038*/ 	.byte	0x04, 0x1c
        /*003a*/ 	.short	(.L_47 - .L_46)


	//   ....[0]....
.L_46:
        /*003c*/ 	.word	0x00000070


	//   ....[1]....
        /*0040*/ 	.word	0x000000d0


	//----- nvinfo : EIATTR_CBANK_PARAM_SIZE
	.align		4
.L_47:
        /*0044*/ 	.byte	0x03, 0x19
        /*0046*/ 	.short	0x000c


	//----- nvinfo : EIATTR_PARAM_CBANK
	.align		4
        /*0048*/ 	.byte	0x04, 0x0a
        /*004a*/ 	.short	(.L_49 - .L_48)
	.align		4
.L_48:
        /*004c*/ 	.word	index@(.nv.constant0._Z10oob_kernelPii)
        /*0050*/ 	.short	0x0380
        /*0052*/ 	.short	0x000c


	//----- nvinfo : EIATTR_SW_WAR
	.align		4
.L_49:
        /*0054*/ 	.byte	0x04, 0x36
        /*0056*/ 	.short	(.L_51 - .L_50)
.L_50:
        /*0058*/ 	.word	0x00000008
.L_51:


//--------------------- .nv.callgraph             --------------------------
	.section	.nv.callgraph,"",@"SHT_CUDA_CALLGRAPH"
	.align	4
	.sectionentsize	8
	.align		4
        /*0000*/ 	.word	0x00000000
	.align		4
        /*0004*/ 	.word	0xffffffff
	.align		4
        /*0008*/ 	.word	0x00000000
	.align		4
        /*000c*/ 	.word	0xfffffffe
	.align		4
        /*0010*/ 	.word	0x00000000
	.align		4
        /*0014*/ 	.word	0xfffffffd
	.align		4
        /*0018*/ 	.word	0x00000000
	.align		4
        /*001c*/ 	.word	0xfffffffc


//--------------------- .text._Z19illegal_sync_kernelPi --------------------------
	.section	.text._Z19illegal_sync_kernelPi,"ax",@progbits
	.align	128
        .global         _Z19illegal_sync_kernelPi
        .type           _Z19illegal_sync_kernelPi,@function
        .size           _Z19illegal_sync_kernelPi,(.L_x_4 - _Z19illegal_sync_kernelPi)
        .other          _Z19illegal_sync_kernelPi,@"STO_CUDA_ENTRY STV_DEFAULT"
_Z19illegal_sync_kernelPi:
.text._Z19illegal_sync_kernelPi:
[----:B------:R-:W-:Y:S01]  /*0000*/  LDC R1, c[0x0][0x37c] ;  /* 0x0000df00ff017b82 */ /* 0x000fe20000000800 */
[----:B------:R-:W0:Y:S01]  /*0010*/  S2R R5, SR_TID.X ;  /* 0x0000000000057919 */ /* 0x000e220000002100 */
[----:B------:R-:W1:Y:S01]  /*0020*/  LDCU.64 UR4, c[0x0][0x358] ;  /* 0x00006b00ff0477ac */ /* 0x000e620008000a00 */
[----:B0-----:R-:W-:-:S04]  /*0030*/  LOP3.LUT R0, R5, 0x1, RZ, 0xc0, !PT ;  /* 0x0000000105007812 */ /* 0x001fc800078ec0ff */
[----:B------:R-:W-:-:S13]  /*0040*/  ISETP.NE.U32.AND P0, PT, R0, 0x1, PT ;  /* 0x000000010000780c */ /* 0x000fda0003f05070 */
[----:B-1----:R-:W-:Y:S05]  /*0050*/  @P0 BRA `(.L_x_0) ;  /* 0x0000000000200947 */ /* 0x002fea0003800000 */
[----:B------:R-:W0:Y:S02]  /*0060*/  LDC.64 R2, c[0x0][0x380] ;  /* 0x0000e000ff027b82 */ /* 0x000e240000000a00 */
[----:B0-----:R-:W-:-:S05]  /*0070*/  IMAD.WIDE.U32 R2, R5, 0x4, R2 ;  /* 0x0000000405027825 */ /* 0x001fca00078e0002 */
[----:B------:R-:W2:Y:S01]  /*0080*/  LDG.E R0, desc[UR4][R2.64] ;  /* 0x0000000402007981 */ /* 0x000ea2000c1e1900 */
[----:B------:R-:W-:Y:S05]  /*0090*/  WARPSYNC.ALL ;  /* 0x0000000000007948 */ /* 0x000fea0003800000 */
[----:B--2---:R-:W-:-:S05]  /*00a0*/  SHF.L.U32 R5, R0, 0x1, RZ ;  /* 0x0000000100057819 */ /* 0x004fca00000006ff */
[----:B------:R-:W-:Y:S01]  /*00b0*/  STG.E desc[UR4][R2.64], R5 ;  /* 0x0000000502007986 */ /* 0x000fe2000c101904 */
[----:B------:R-:W-:Y:S06]  /*00c0*/  BAR.SYNC.DEFER_BLOCKING 0x0 ;  /* 0x0000000000007b1d */ /* 0x000fec0000010000 */
[----:B------:R-:W-:Y:S05]  /*00d0*/  EXIT ;  /* 0x000000000000794d */ /* 0x000fea0003800000 */
.L_x_0:
[----:B------:R-:W0:Y:S02]  /*00e0*/  LDC.64 R2, c[0x0][0x380] ;  /* 0x0000e000ff027b82 */ /* 0x000e240000000a00 */
[----:B0-----:R-:W-:-:S05]  /*00f0*/  IMAD.WIDE.U32 R2, R5, 0x4, R2 ;  /* 0x0000000405027825 */ /* 0x001fca00078e0002 */
[----:B------:R-:W2:Y:S02]  /*0100*/  LDG.E R0, desc[UR4][R2.64] ;  /* 0x0000000402007981 */ /* 0x000ea4000c1e1900 */
[----:B--2---:R-:W-:-:S05]  /*0110*/  IADD3 R5, PT, PT, R0, 0x1, RZ ;  /* 0x0000000100057810 */ /* 0x004fca0007ffe0ff */
[----:B------:R-:W-:Y:S01]  /*0120*/  STG.E desc[UR4][R2.64], R5 ;  /* 0x0000000502007986 */ /* 0x000fe2000c101904 */
[----:B------:R-:W-:Y:S05]  /*0130*/  EXIT ;  /* 0x000000000000794d */ /* 0x000fea0003800000 */
.L_x_1:
[----:B------:R-:W-:-:S00]  /*0140*/  BRA `(.L_x_1) ;  /* 0xfffffffc00fc7947 */ /* 0x000fc0000383ffff */
[----:B------:R-:W-:-:S00]  /*0150*/  NOP ;  /* 0x0000000000007918 */ /* 0x000fc00000000000 */
        /* <DEDUP_REMOVED lines=10> */
.L_x_4:


//--------------------- .text._Z11race_kernelPi   --------------------------
	.section	.text._Z11race_kernelPi,"ax",@progbits
	.align	128
        .global         _Z11race_kernelPi
        .type           _Z11race_kernelPi,@function
        .size           _Z11race_kernelPi,(.L_x_5 - _Z11race_kernelPi)
        .other          _Z11race_kernelPi,@"STO_CUDA_ENTRY STV_DEFAULT"
_Z11race_kernelPi:
.text._Z11race_kernelPi:
[----:B------:R-:W-:Y:S01]  /*0000*/  LDC R1, c[0x0][0x37c] ;  /* 0x0000df00ff017b82 */ /* 0x000fe20000000800 */
[----:B------:R-:W0:Y:S07]  /*0010*/  S2R R0, SR_TID.X ;  /* 0x0000000000007919 */ /* 0x000e2e0000002100 */
[----:B------:R-:W1:Y:S01]  /*0020*/  S2UR UR5, SR_CgaCtaId ;  /* 0x00000000000579c3 */ /* 0x000e620000008800 */
[----:B------:R-:W-:Y:S02]  /*0030*/  UMOV UR4, 0x400 ;  /* 0x0000040000047882 */ /* 0x000fe40000000000 */
[----:B-1----:R-:W-:Y:S01]  /*0040*/  ULEA UR4, UR5, UR4, 0x18 ;  /* 0x0000000405047291 */ /* 0x002fe2000f8ec0ff */
[----:B0-----:R-:W-:-:S13]  /*0050*/  ISETP.NE.AND P0, PT, R0, RZ, PT ;  /* 0x000000ff0000720c */ /* 0x001fda0003f05270 */
[----:B------:R-:W-:Y:S01]  /*0060*/  @!P0 STS [UR4], RZ ;  /* 0x000000ffff008988 */ /* 0x000fe20008000804 */
[----:B------:R-:W-:Y:S06]  /*0070*/  BAR.SYNC.DEFER_BLOCKING 0x0 ;  /* 0x0000000000007b1d */ /* 0x000fec0000010000 */
[----:B------:R-:W0:Y:S02]  /*0080*/  LDS R0, [UR4] ;  /* 0x00000004ff007984 */ /* 0x000e240008000800 */
[----:B0-----:R-:W-:-:S05]  /*0090*/  IADD3 R0, PT, PT, R0, 0x1, RZ ;  /* 0x0000000100007810 */ /* 0x001fca0007ffe0ff */
[----:B------:R0:W-:Y:S01]  /*00a0*/  STS [UR4], R0 ;  /* 0x00000000ff007988 */ /* 0x0001e20008000804 */
[----:B------:R-:W-:Y:S06]  /*00b0*/  BAR.SYNC.DEFER_BLOCKING 0x0 ;  /* 0x0000000000007b1d */ /* 0x000fec0000010000 */
[----:B------:R-:W-:Y:S05]  /*00c0*/  @P0 EXIT ;  /* 0x000000000000094d */ /* 0x000fea0003800000 */
[----:B------:R-:W1:Y:S01]  /*00d0*/  LDS R5, [UR4] ;  /* 0x00000004ff057984 */ /* 0x000e620008000800 */
[----:B------:R-:W1:Y:S01]  /*00e0*/  LDC.64 R2, c[0x0][0x380] ;  /* 0x0000e000ff027b82 */ /* 0x000e620000000a00 */
[----:B------:R-:W1:Y:S02]  /*00f0*/  LDCU.64 UR6, c[0x0][0x358] ;  /* 0x00006b00ff0677ac */ /* 0x000e640008000a00 */
[----:B-1----:R-:W-:Y:S01]  /*0100*/  STG.E desc[UR6][R2.64], R5 ;  /* 0x0000000502007986 */ /* 0x002fe2000c101906 */
[----:B------:R-:W-:Y:S05]  /*0110*/  EXIT ;  /* 0x000000000000794d */ /* 0x000fea0003800000 */
.L_x_2:
        /* <DEDUP_REMOVED lines=14> */
.L_x_5:


//--------------------- .text._Z10oob_kernelPii   --------------------------
	.section	.text._Z10oob_kernelPii,"ax",@progbits
	.align	128
        .global         _Z10oob_kernelPii
        .type           _Z10oob_kernelPii,@function
        .size           _Z10oob_kernelPii,(.L_x_6 - _Z10oob_kernelPii)
        .other          _Z10oob_kernelPii,@"STO_CUDA_ENTRY STV_DEFAULT"
_Z10oob_kernelPii:
.text._Z10oob_kernelPii:
[----:B------:R-:W-:Y:S01]  /*0000*/  LDC R1, c[0x0][0x37c] ;  /* 0x0000df00ff017b82 */ /* 0x000fe20000000800 */
[----:B------:R-:W0:Y:S07]  /*0010*/  S2R R5, SR_TID.X ;  /* 0x0000000000057919 */ /* 0x000e2e0000002100 */
[----:B------:R-:W0:Y:S01]  /*0020*/  S2UR UR4, SR_CTAID.X ;  /* 0x00000000000479c3 */ /* 0x000e220000002500 */
[----:B------:R-:W1:Y:S07]  /*0030*/  LDCU UR5, c[0x0][0x388] ;  /* 0x00007100ff0577ac */ /* 0x000e6e0008000800 */
[----:B------:R-:W0:Y:S02]  /*0040*/  LDC R0, c[0x0][0x360] ;  /* 0x0000d800ff007b82 */ /* 0x000e240000000800 */
[----:B0-----:R-:W-:-:S05]  /*0050*/  IMAD R5, R0, UR4, R5 ;  /* 0x0000000400057c24 */ /* 0x001fca000f8e0205 */
[----:B-1----:R-:W-:-:S13]  /*0060*/  ISETP.GT.AND P0, PT, R5, UR5, PT ;  /* 0x0000000505007c0c */ /* 0x002fda000bf04270 */
[----:B------:R-:W-:Y:S05]  /*0070*/  @P0 EXIT ;  /* 0x000000000000094d */ /* 0x000fea0003800000 */
[----:B------:R-:W0:Y:S01]  /*0080*/  LDC.64 R2, c[0x0][0x380] ;  /* 0x0000e000ff027b82 */ /* 0x000e220000000a00 */
[----:B------:R-:W1:Y:S01]  /*0090*/  LDCU.64 UR4, c[0x0][0x358] ;  /* 0x00006b00ff0477ac */ /* 0x000e620008000a00 */
[----:B------:R-:W-:Y:S02]  /*00a0*/  HFMA2 R7, -RZ, RZ, 0, 5.9604644775390625e-08 ;  /* 0x00000001ff077431 */ /* 0x000fe400000001ff */
[----:B0-----:R-:W-:-:S05]  /*00b0*/  IMAD.WIDE R2, R5, 0x4, R2 ;  /* 0x0000000405027825 */ /* 0x001fca00078e0202 */
[----:B-1----:R-:W-:Y:S01]  /*00c0*/  STG.E desc[UR4][R2.64], R7 ;  /* 0x0000000702007986 */ /* 0x002fe2000c101904 */
[----:B------:R-:W-:Y:S05]  /*00d0*/  EXIT ;  /* 0x000000000000794d */ /* 0x000fea0003800000 */
.L_x_3:
        /* <DEDUP_REMOVED lines=10> */
.L_x_6:


//--------------------- .nv.shared.reserved.0     --------------------------
	.section	.nv.shared.reserved.0,"aw",@nobits
	.weak		__nv_reservedSMEM_offset_0_alias
	.size		__nv_reservedSMEM_offset_0_alias, 0, 64
	.other		__nv_reservedSMEM_offset_0_alias,@"STO_CUDA_RESERVED_SHARED STV_DEFAULT"
__nv_reservedSMEM_offset_0_alias:
	.zero		0
	.zero		64


//--------------------- .nv.shared._Z11race_kernelPi --------------------------
	.section	.nv.shared._Z11race_kernelPi,"aw",@nobits
	.sectionflags	@""
	.align	4
.nv.shared._Z11race_kernelPi:
	.zero		1028


//--------------------- .nv.constant0._Z19illegal_sync_kernelPi --------------------------
	.section	.nv.constant0._Z19illegal_sync_kernelPi,"a",@progbits
	.sectionflags	@""
	.align	4
.nv.constant0._Z19illegal_sync_kernelPi:
	.zero		904


//--------------------- .nv.constant0._Z11race_kernelPi --------------------------
	.section	.nv.constant0._Z11race_kernelPi,"a",@progbits
	.sectionflags	@""
	.align	4
.nv.constant0._Z11race_kernelPi:
	.zero		904


//--------------------- .nv.constant0._Z10oob_kernelPii --------------------------
	.section	.nv.constant0._Z10oob_kernelPii,"a",@progbits
	.sectionflags	@""
	.align	4
.nv.constant0._Z10oob_kernelPii:
	.zero		908


//--------------------- SYMBOLS --------------------------

	.type		.nv.reservedSmem.offset0,@object
	.size		.nv.reservedSmem.offset0,0x4
	.type		.nv.reservedSmem.cap,@object
	.size		.nv.reservedSmem.cap,0x4
